//
// Generated by NVIDIA NVVM Compiler
//
// Compiler Build ID: CL-36424714
// Cuda compilation tools, release 13.0, V13.0.88
// Based on NVVM 20.0.0
//

.version 9.0
.target sm_100
.address_size 64

	// .globl	_Z10matrix_mulPKfS0_Pfiii

.visible .entry _Z10matrix_mulPKfS0_Pfiii(
	.param .u64 .ptr .align 1 _Z10matrix_mulPKfS0_Pfiii_param_0,
	.param .u64 .ptr .align 1 _Z10matrix_mulPKfS0_Pfiii_param_1,
	.param .u64 .ptr .align 1 _Z10matrix_mulPKfS0_Pfiii_param_2,
	.param .u32 _Z10matrix_mulPKfS0_Pfiii_param_3,
	.param .u32 _Z10matrix_mulPKfS0_Pfiii_param_4,
	.param .u32 _Z10matrix_mulPKfS0_Pfiii_param_5
)
{
	.reg .pred 	%p<13>;
	.reg .b32 	%r<46>;
	.reg .b32 	%f<68>;
	.reg .b64 	%rd<40>;

	ld.param.u64 	%rd5, [_Z10matrix_mulPKfS0_Pfiii_param_0];
	ld.param.u64 	%rd6, [_Z10matrix_mulPKfS0_Pfiii_param_1];
	ld.param.u64 	%rd4, [_Z10matrix_mulPKfS0_Pfiii_param_2];
	ld.param.u32 	%r22, [_Z10matrix_mulPKfS0_Pfiii_param_3];
	ld.param.u32 	%r20, [_Z10matrix_mulPKfS0_Pfiii_param_4];
	ld.param.u32 	%r23, [_Z10matrix_mulPKfS0_Pfiii_param_5];
	cvta.to.global.u64 	%rd1, %rd6;
	cvta.to.global.u64 	%rd2, %rd5;
	mov.u32 	%r24, %ctaid.x;
	mov.u32 	%r25, %ntid.x;
	mov.u32 	%r26, %tid.x;
	mad.lo.s32 	%r1, %r24, %r25, %r26;
	mov.u32 	%r27, %ctaid.y;
	mov.u32 	%r28, %ntid.y;
	mov.u32 	%r29, %tid.y;
	mad.lo.s32 	%r30, %r27, %r28, %r29;
	setp.ge.s32 	%p1, %r1, %r22;
	setp.ge.s32 	%p2, %r30, %r23;
	or.pred  	%p3, %p1, %p2;
	@%p3 bra 	$L__BB0_14;
	setp.lt.s32 	%p4, %r20, 1;
	mov.f32 	%f67, 0f00000000;
	@%p4 bra 	$L__BB0_13;
	mul.lo.s32 	%r3, %r20, %r1;
	and.b32  	%r4, %r20, 7;
	setp.lt.u32 	%p5, %r20, 8;
	mov.f32 	%f67, 0f00000000;
	mov.b32 	%r44, 0;
	@%p5 bra 	$L__BB0_5;
	and.b32  	%r44, %r20, 2147483640;
	neg.s32 	%r42, %r44;
	shl.b32 	%r7, %r23, 3;
	add.s64 	%rd3, %rd2, 16;
	mov.f32 	%f67, 0f00000000;
	mul.wide.s32 	%rd11, %r23, 4;
	mov.u32 	%r40, %r3;
	mov.u32 	%r41, %r30;
$L__BB0_4:
	.pragma "nounroll";
	mul.wide.s32 	%rd7, %r40, 4;
	add.s64 	%rd8, %rd3, %rd7;
	ld.global.f32 	%f17, [%rd8+-16];
	mul.wide.s32 	%rd9, %r41, 4;
	add.s64 	%rd10, %rd1, %rd9;
	ld.global.f32 	%f18, [%rd10];
	fma.rn.f32 	%f19, %f17, %f18, %f67;
	ld.global.f32 	%f20, [%rd8+-12];
	add.s64 	%rd12, %rd10, %rd11;
	ld.global.f32 	%f21, [%rd12];
	fma.rn.f32 	%f22, %f20, %f21, %f19;
	ld.global.f32 	%f23, [%rd8+-8];
	add.s64 	%rd13, %rd12, %rd11;
	ld.global.f32 	%f24, [%rd13];
	fma.rn.f32 	%f25, %f23, %f24, %f22;
	ld.global.f32 	%f26, [%rd8+-4];
	add.s64 	%rd14, %rd13, %rd11;
	ld.global.f32 	%f27, [%rd14];
	fma.rn.f32 	%f28, %f26, %f27, %f25;
	ld.global.f32 	%f29, [%rd8];
	add.s64 	%rd15, %rd14, %rd11;
	ld.global.f32 	%f30, [%rd15];
	fma.rn.f32 	%f31, %f29, %f30, %f28;
	ld.global.f32 	%f32, [%rd8+4];
	add.s64 	%rd16, %rd15, %rd11;
	ld.global.f32 	%f33, [%rd16];
	fma.rn.f32 	%f34, %f32, %f33, %f31;
	ld.global.f32 	%f35, [%rd8+8];
	add.s64 	%rd17, %rd16, %rd11;
	ld.global.f32 	%f36, [%rd17];
	fma.rn.f32 	%f37, %f35, %f36, %f34;
	ld.global.f32 	%f38, [%rd8+12];
	add.s64 	%rd18, %rd17, %rd11;
	ld.global.f32 	%f39, [%rd18];
	fma.rn.f32 	%f67, %f38, %f39, %f37;
	add.s32 	%r42, %r42, 8;
	add.s32 	%r41, %r41, %r7;
	add.s32 	%r40, %r40, 8;
	setp.ne.s32 	%p6, %r42, 0;
	@%p6 bra 	$L__BB0_4;
$L__BB0_5:
	setp.eq.s32 	%p7, %r4, 0;
	@%p7 bra 	$L__BB0_13;
	and.b32  	%r15, %r20, 3;
	setp.lt.u32 	%p8, %r4, 4;
	@%p8 bra 	$L__BB0_8;
	add.s32 	%r32, %r44, %r3;
	mul.wide.s32 	%rd19, %r32, 4;
	add.s64 	%rd20, %rd2, %rd19;
	ld.global.f32 	%f41, [%rd20];
	mad.lo.s32 	%r33, %r44, %r23, %r30;
	mul.wide.s32 	%rd21, %r33, 4;
	add.s64 	%rd22, %rd1, %rd21;
	ld.global.f32 	%f42, [%rd22];
	fma.rn.f32 	%f43, %f41, %f42, %f67;
	ld.global.f32 	%f44, [%rd20+4];
	mul.wide.s32 	%rd23, %r23, 4;
	add.s64 	%rd24, %rd22, %rd23;
	ld.global.f32 	%f45, [%rd24];
	fma.rn.f32 	%f46, %f44, %f45, %f43;
	ld.global.f32 	%f47, [%rd20+8];
	add.s64 	%rd25, %rd24, %rd23;
	ld.global.f32 	%f48, [%rd25];
	fma.rn.f32 	%f49, %f47, %f48, %f46;
	ld.global.f32 	%f50, [%rd20+12];
	add.s64 	%rd26, %rd25, %rd23;
	ld.global.f32 	%f51, [%rd26];
	fma.rn.f32 	%f67, %f50, %f51, %f49;
	add.s32 	%r44, %r44, 4;
$L__BB0_8:
	setp.eq.s32 	%p9, %r15, 0;
	@%p9 bra 	$L__BB0_13;
	setp.eq.s32 	%p10, %r15, 1;
	@%p10 bra 	$L__BB0_11;
	add.s32 	%r34, %r44, %r3;
	mul.wide.s32 	%rd27, %r34, 4;
	add.s64 	%rd28, %rd2, %rd27;
	ld.global.f32 	%f53, [%rd28];
	mad.lo.s32 	%r35, %r44, %r23, %r30;
	mul.wide.s32 	%rd29, %r35, 4;
	add.s64 	%rd30, %rd1, %rd29;
	ld.global.f32 	%f54, [%rd30];
	fma.rn.f32 	%f55, %f53, %f54, %f67;
	ld.global.f32 	%f56, [%rd28+4];
	mul.wide.s32 	%rd31, %r23, 4;
	add.s64 	%rd32, %rd30, %rd31;
	ld.global.f32 	%f57, [%rd32];
	fma.rn.f32 	%f67, %f56, %f57, %f55;
	add.s32 	%r44, %r44, 2;
$L__BB0_11:
	and.b32  	%r36, %r20, 1;
	setp.eq.b32 	%p11, %r36, 1;
	not.pred 	%p12, %p11;
	@%p12 bra 	$L__BB0_13;
	add.s32 	%r37, %r44, %r3;
	mul.wide.s32 	%rd33, %r37, 4;
	add.s64 	%rd34, %rd2, %rd33;
	ld.global.f32 	%f58, [%rd34];
	mad.lo.s32 	%r38, %r44, %r23, %r30;
	mul.wide.s32 	%rd35, %r38, 4;
	add.s64 	%rd36, %rd1, %rd35;
	ld.global.f32 	%f59, [%rd36];
	fma.rn.f32 	%f67, %f58, %f59, %f67;
$L__BB0_13:
	mad.lo.s32 	%r39, %r23, %r1, %r30;
	cvta.to.global.u64 	%rd37, %rd4;
	mul.wide.s32 	%rd38, %r39, 4;
	add.s64 	%rd39, %rd37, %rd38;
	st.global.f32 	[%rd39], %f67;
$L__BB0_14:
	ret;

}


// ===== COMPILED SASS (sm_100) =====

	.target	sm_100

	.elftype	@"ET_EXEC"


//--------------------- .note.nv.tkinfo           --------------------------
	.section	.note.nv.tkinfo,"",@"SHT_NOTE"
	.sectionflags	@"SHF_NOTE_NV_TKINFO"
	.tkinfo
        /*0018*/ 	.word	0x00000002
        /*0030*/ 	.string	""
        /*0030*/ 	.string	"ptxas"
        /*0030*/ 	.string	"Cuda compilation tools, release 13.0, V13.0.88"
        /*0030*/ 	.string	"Build cuda_13.0.r13.0/compiler.36424714_0"
        /*0030*/ 	.string	"-arch sm_100 -m 64 "



//--------------------- .note.nv.cuinfo           --------------------------
	.section	.note.nv.cuinfo,"",@"SHT_NOTE"
	.sectionflags	@"SHF_NOTE_NV_CUINFO"
        /*0018*/ 	.short	0x0002
        /*001a*/ 	.short	0x0064
        /*001c*/ 	.short	0x0082
	.zero		2


//--------------------- .nv.info                  --------------------------
	.section	.nv.info,"",@"SHT_CUDA_INFO"
	.align	4


	//----- nvinfo : EIATTR_REGCOUNT
	.align		4
        /*0000*/ 	.byte	0x04, 0x2f
        /*0002*/ 	.short	(.L_1 - .L_0)
	.align		4
.L_0:
        /*0004*/ 	.word	index@(_Z10matrix_mulPKfS0_Pfiii)
        /*0008*/ 	.word	0x00000020


	//----- nvinfo : EIATTR_FRAME_SIZE
	.align		4
.L_1:
        /*000c*/ 	.byte	0x04, 0x11
        /*000e*/ 	.short	(.L_3 - .L_2)
	.align		4
.L_2:
        /*0010*/ 	.word	index@(_Z10matrix_mulPKfS0_Pfiii)
        /*0014*/ 	.word	0x00000000


	//----- nvinfo : EIATTR_MIN_STACK_SIZE
	.align		4
.L_3:
        /*0018*/ 	.byte	0x04, 0x12
        /*001a*/ 	.short	(.L_5 - .L_4)
	.align		4
.L_4:
        /*001c*/ 	.word	index@(_Z10matrix_mulPKfS0_Pfiii)
        /*0020*/ 	.word	0x00000000
.L_5:


//--------------------- .nv.compat                --------------------------
	.section	.nv.compat,"",@"SHT_CUDA_COMPAT_INFO"
	.align	4
        /*0000*/ 	.byte	0x02, 0x09, 0x00, 0x00, 0x02, 0x02, 0x01, 0x00, 0x02, 0x05, 0x05, 0x00, 0x03, 0x07, 0x01, 0x01
        /*0010*/ 	.byte	0x02, 0x03, 0x00, 0x00, 0x02, 0x06, 0x01, 0x00, 0x04, 0x0b, 0x08, 0x00, 0x09, 0x00, 0x00, 0x00
        /*0020*/ 	.byte	0x00, 0x00, 0x00, 0x00


//--------------------- .nv.info._Z10matrix_mulPKfS0_Pfiii --------------------------
	.section	.nv.info._Z10matrix_mulPKfS0_Pfiii,"",@"SHT_CUDA_INFO"
	.sectionflags	@""
	.align	4


	//----- nvinfo : EIATTR_CUDA_API_VERSION
	.align		4
        /*0000*/ 	.byte	0x04, 0x37
        /*0002*/ 	.short	(.L_7 - .L_6)
.L_6:
        /*0004*/ 	.word	0x00000082


	//----- nvinfo : EIATTR_KPARAM_INFO
	.align		4
.L_7:
        /*0008*/ 	.byte	0x04, 0x17
        /*000a*/ 	.short	(.L_9 - .L_8)
.L_8:
        /*000c*/ 	.word	0x00000000
        /*0010*/ 	.short	0x0005
        /*0012*/ 	.short	0x0020
        /*0014*/ 	.byte	0x00, 0xf0, 0x11, 0x00


	//----- nvinfo : EIATTR_KPARAM_INFO
	.align		4
.L_9:
        /*0018*/ 	.byte	0x04, 0x17
        /*001a*/ 	.short	(.L_11 - .L_10)
.L_10:
        /*001c*/ 	.word	0x00000000
        /*0020*/ 	.short	0x0004
        /*0022*/ 	.short	0x001c
        /*0024*/ 	.byte	0x00, 0xf0, 0x11, 0x00


	//----- nvinfo : EIATTR_KPARAM_INFO
	.align		4
.L_11:
        /*0028*/ 	.byte	0x04, 0x17
        /*002a*/ 	.short	(.L_13 - .L_12)
.L_12:
        /*002c*/ 	.word	0x00000000
        /*0030*/ 	.short	0x0003
        /*0032*/ 	.short	0x0018
        /*0034*/ 	.byte	0x00, 0xf0, 0x11, 0x00


	//----- nvinfo : EIATTR_KPARAM_INFO
	.align		4
.L_13:
        /*0038*/ 	.byte	0x04, 0x17
        /*003a*/ 	.short	(.L_15 - .L_14)
.L_14:
        /*003c*/ 	.word	0x00000000
        /*0040*/ 	.short	0x0002
        /*0042*/ 	.short	0x0010
        /*0044*/ 	.byte	0x00, 0xf5, 0x21, 0x00


	//----- nvinfo : EIATTR_KPARAM_INFO
	.align		4
.L_15:
        /*0048*/ 	.byte	0x04, 0x17
        /*004a*/ 	.short	(.L_17 - .L_16)
.L_16:
        /*004c*/ 	.word	0x00000000
        /*0050*/ 	.short	0x0001
        /*0052*/ 	.short	0x0008
        /*0054*/ 	.byte	0x00, 0xf5, 0x21, 0x00


	//----- nvinfo : EIATTR_KPARAM_INFO
	.align		4
.L_17:
        /*0058*/ 	.byte	0x04, 0x17
        /*005a*/ 	.short	(.L_19 - .L_18)
.L_18:
        /*005c*/ 	.word	0x00000000
        /*0060*/ 	.short	0x0000
        /*0062*/ 	.short	0x0000
        /*0064*/ 	.byte	0x00, 0xf5, 0x21, 0x00


	//----- nvinfo : EIATTR_SPARSE_MMA_MASK
	.align		4
.L_19:
        /*0068*/ 	.byte	0x03, 0x50
        /*006a*/ 	.short	0x0000


	//----- nvinfo : EIATTR_MAXREG_COUNT
	.align		4
        /*006c*/ 	.byte	0x03, 0x1b
        /*006e*/ 	.short	0x00ff


	//----- nvinfo : EIATTR_MERCURY_ISA_VERSION
	.align		4
        /*0070*/ 	.byte	0x03, 0x5f
        /*0072*/ 	.short	0x0101


	//----- nvinfo : EIATTR_VRC_CTA_INIT_COUNT
	.align		4
        /*0074*/ 	.byte	0x02, 0x4a
	.zero		1
	.zero		1


	//----- nvinfo : EIATTR_EXIT_INSTR_OFFSETS
	.align		4
        /*0078*/ 	.byte	0x04, 0x1c
        /*007a*/ 	.short	(.L_21 - .L_20)


	//   ....[0]....
.L_20:
        /*007c*/ 	.word	0x000000d0


	//   ....[1]....
        /*0080*/ 	.word	0x00000850


	//----- nvinfo : EIATTR_CBANK_PARAM_SIZE
	.align		4
.L_21:
        /*0084*/ 	.byte	0x03, 0x19
        /*0086*/ 	.short	0x0024


	//----- nvinfo : EIATTR_PARAM_CBANK
	.align		4
        /*0088*/ 	.byte	0x04, 0x0a
        /*008a*/ 	.short	(.L_23 - .L_22)
	.align		4
.L_22:
        /*008c*/ 	.word	index@(.nv.constant0._Z10matrix_mulPKfS0_Pfiii)
        /*0090*/ 	.short	0x0380
        /*0092*/ 	.short	0x0024


	//----- nvinfo : EIATTR_SW_WAR
	.align		4
.L_23:
        /*0094*/ 	.byte	0x04, 0x36
        /*0096*/ 	.short	(.L_25 - .L_24)
.L_24:
        /*0098*/ 	.word	0x00000008
.L_25:


//--------------------- .nv.callgraph             --------------------------
	.section	.nv.callgraph,"",@"SHT_CUDA_CALLGRAPH"
	.align	4
	.sectionentsize	8
	.align		4
        /*0000*/ 	.word	0x00000000
	.align		4
        /*0004*/ 	.word	0xffffffff
	.align		4
        /*0008*/ 	.word	0x00000000
	.align		4
        /*000c*/ 	.word	0xfffffffe
	.align		4
        /*0010*/ 	.word	0x00000000
	.align		4
        /*0014*/ 	.word	0xfffffffd
	.align		4
        /*0018*/ 	.word	0x00000000
	.align		4
        /*001c*/ 	.word	0xfffffffc


//--------------------- .text._Z10matrix_mulPKfS0_Pfiii --------------------------
	.section	.text._Z10matrix_mulPKfS0_Pfiii,"ax",@progbits
	.align	128
        .global         _Z10matrix_mulPKfS0_Pfiii
        .type           _Z10matrix_mulPKfS0_Pfiii,@function
        .size           _Z10matrix_mulPKfS0_Pfiii,(.L_x_5 - _Z10matrix_mulPKfS0_Pfiii)
        .other          _Z10matrix_mulPKfS0_Pfiii,@"STO_CUDA_ENTRY STV_DEFAULT"
_Z10matrix_mulPKfS0_Pfiii:
.text._Z10matrix_mulPKfS0_Pfiii:
[----:B------:R-:W-:Y:S01]  /*0000*/  LDC R1, c[0x0][0x37c] ;  /* 0x0000df00ff017b82 */ /* 0x000fe20000000800 */
[----:B------:R-:W0:Y:S07]  /*0010*/  S2R R5, SR_TID.Y ;  /* 0x0000000000057919 */ /* 0x000e2e0000002200 */
[----:B------:R-:W1:Y:S01]  /*0020*/  LDC R14, c[0x0][0x360] ;  /* 0x0000d800ff0e7b82 */ /* 0x000e620000000800 */
[----:B------:R-:W2:Y:S01]  /*0030*/  LDCU UR6, c[0x0][0x398] ;  /* 0x00007300ff0677ac */ /* 0x000ea20008000800 */
[----:B------:R-:W1:Y:S06]  /*0040*/  S2R R3, SR_TID.X ;  /* 0x0000000000037919 */ /* 0x000e6c0000002100 */
[----:B------:R-:W0:Y:S08]  /*0050*/  S2UR UR5, SR_CTAID.Y ;  /* 0x00000000000579c3 */ /* 0x000e300000002600 */
[----:B------:R-:W0:Y:S08]  /*0060*/  LDC R0, c[0x0][0x364] ;  /* 0x0000d900ff007b82 */ /* 0x000e300000000800 */
[----:B------:R-:W1:Y:S08]  /*0070*/  S2UR UR4, SR_CTAID.X ;  /* 0x00000000000479c3 */ /* 0x000e700000002500 */
[----:B------:R-:W3:Y:S01]  /*0080*/  LDC R15, c[0x0][0x3a0] ;  /* 0x0000e800ff0f7b82 */ /* 0x000ee20000000800 */
[----:B0-----:R-:W-:-:S02]  /*0090*/  IMAD R0, R0, UR5, R5 ;  /* 0x0000000500007c24 */ /* 0x001fc4000f8e0205 */
[----:B-1----:R-:W-:-:S03]  /*00a0*/  IMAD R14, R14, UR4, R3 ;  /* 0x000000040e0e7c24 */ /* 0x002fc6000f8e0203 */
[----:B---3--:R-:W-:-:S04]  /*00b0*/  ISETP.GE.AND P0, PT, R0, R15, PT ;  /* 0x0000000f0000720c */ /* 0x008fc80003f06270 */
[----:B--2---:R-:W-:-:S13]  /*00c0*/  ISETP.GE.OR P0, PT, R14, UR6, P0 ;  /* 0x000000060e007c0c */ /* 0x004fda0008706670 */
[----:B------:R-:W-:Y:S05]  /*00d0*/  @P0 EXIT ;  /* 0x000000000000094d */ /* 0x000fea0003800000 */
[----:B------:R-:W0:Y:S01]  /*00e0*/  LDC R17, c[0x0][0x39c] ;  /* 0x0000e700ff117b82 */ /* 0x000e220000000800 */
[----:B------:R-:W1:Y:S01]  /*00f0*/  LDCU.64 UR6, c[0x0][0x358] ;  /* 0x00006b00ff0677ac */ /* 0x000e620008000a00 */
[----:B------:R-:W-:Y:S01]  /*0100*/  HFMA2 R26, -RZ, RZ, 0, 0 ;  /* 0x00000000ff1a7431 */ /* 0x000fe200000001ff */
[----:B0-----:R-:W-:-:S13]  /*0110*/  ISETP.GE.AND P0, PT, R17, 0x1, PT ;  /* 0x000000011100780c */ /* 0x001fda0003f06270 */
[----:B-1----:R-:W-:Y:S05]  /*0120*/  @!P0 BRA `(.L_x_0) ;  /* 0x0000000400b88947 */ /* 0x002fea0003800000 */
[C---:B------:R-:W-:Y:S01]  /*0130*/  ISETP.GE.U32.AND P1, PT, R17.reuse, 0x8, PT ;  /* 0x000000081100780c */ /* 0x040fe20003f26070 */
[----:B------:R-:W-:Y:S01]  /*0140*/  IMAD R18, R14, R17, RZ ;  /* 0x000000110e127224 */ /* 0x000fe200078e02ff */
[----:B------:R-:W-:Y:S02]  /*0150*/  LOP3.LUT R25, R17, 0x7, RZ, 0xc0, !PT ;  /* 0x0000000711197812 */ /* 0x000fe400078ec0ff */
[----:B------:R-:W-:Y:S02]  /*0160*/  MOV R26, RZ ;  /* 0x000000ff001a7202 */ /* 0x000fe40000000f00 */
[----:B------:R-:W-:Y:S02]  /*0170*/  ISETP.NE.AND P0, PT, R25, RZ, PT ;  /* 0x000000ff1900720c */ /* 0x000fe40003f05270 */
[----:B------:R-:W-:-:S05]  /*0180*/  MOV R19, RZ ;  /* 0x000000ff00137202 */ /* 0x000fca0000000f00 */
[----:B------:R-:W-:Y:S06]  /*0190*/  @!P1 BRA `(.L_x_1) ;  /* 0x0000000000c49947 */ /* 0x000fec0003800000 */
[----:B------:R-:W0:Y:S01]  /*01a0*/  LDCU.64 UR4, c[0x0][0x380] ;  /* 0x00007000ff0477ac */ /* 0x000e220008000a00 */
[----:B------:R-:W-:Y:S02]  /*01b0*/  LOP3.LUT R19, R17, 0x7ffffff8, RZ, 0xc0, !PT ;  /* 0x7ffffff811137812 */ /* 0x000fe400078ec0ff */
[----:B------:R-:W-:Y:S02]  /*01c0*/  MOV R26, RZ ;  /* 0x000000ff001a7202 */ /* 0x000fe40000000f00 */
[----:B------:R-:W-:Y:S02]  /*01d0*/  MOV R16, R18 ;  /* 0x0000001200107202 */ /* 0x000fe40000000f00 */
[----:B------:R-:W-:Y:S02]  /*01e0*/  MOV R22, R0 ;  /* 0x0000000000167202 */ /* 0x000fe40000000f00 */
[----:B------:R-:W-:Y:S01]  /*01f0*/  IADD3 R20, PT, PT, -R19, RZ, RZ ;  /* 0x000000ff13147210 */ /* 0x000fe20007ffe1ff */
[----:B0-----:R-:W-:-:S04]  /*0200*/  UIADD3 UR4, UP0, UPT, UR4, 0x10, URZ ;  /* 0x0000001004047890 */ /* 0x001fc8000ff1e0ff */
[----:B------:R-:W-:-:S12]  /*0210*/  UIADD3.X UR5, UPT, UPT, URZ, UR5, URZ, UP0, !UPT ;  /* 0x00000005ff057290 */ /* 0x000fd800087fe4ff */
.L_x_2:
[----:B------:R-:W0:Y:S01]  /*0220*/  LDC.64 R12, c[0x0][0x388] ;  /* 0x0000e200ff0c7b82 */ /* 0x000e220000000a00 */
[----:B------:R-:W-:Y:S02]  /*0230*/  MOV R2, UR4 ;  /* 0x0000000400027c02 */ /* 0x000fe40008000f00 */
[----:B------:R-:W-:-:S03]  /*0240*/  MOV R3, UR5 ;  /* 0x0000000500037c02 */ /* 0x000fc60008000f00 */
[----:B------:R-:W-:-:S05]  /*0250*/  IMAD.WIDE R2, R16, 0x4, R2 ;  /* 0x0000000410027825 */ /* 0x000fca00078e0202 */
[----:B------:R-:W2:Y:S04]  /*0260*/  LDG.E R21, desc[UR6][R2.64+-0x10] ;  /* 0xfffff00602157981 */ /* 0x000ea8000c1e1900 */
[----:B------:R-:W3:Y:S04]  /*0270*/  LDG.E R23, desc[UR6][R2.64+-0xc] ;  /* 0xfffff40602177981 */ /* 0x000ee8000c1e1900 */
[----:B------:R-:W4:Y:S01]  /*0280*/  LDG.E R29, desc[UR6][R2.64+-0x8] ;  /* 0xfffff806021d7981 */ /* 0x000f22000c1e1900 */
[----:B0-----:R-:W-:-:S05]  /*0290*/  IMAD.WIDE R12, R22, 0x4, R12 ;  /* 0x00000004160c7825 */ /* 0x001fca00078e020c */
[----:B------:R0:W2:Y:S01]  /*02a0*/  LDG.E R24, desc[UR6][R12.64] ;  /* 0x000000060c187981 */ /* 0x0000a2000c1e1900 */
[----:B------:R-:W-:-:S04]  /*02b0*/  IMAD.WIDE R10, R15, 0x4, R12 ;  /* 0x000000040f0a7825 */ /* 0x000fc800078e020c */
[C---:B------:R-:W-:Y:S02]  /*02c0*/  IMAD.WIDE R4, R15.reuse, 0x4, R10 ;  /* 0x000000040f047825 */ /* 0x040fe400078e020a */
[----:B------:R-:W3:Y:S02]  /*02d0*/  LDG.E R10, desc[UR6][R10.64] ;  /* 0x000000060a0a7981 */ /* 0x000ee4000c1e1900 */
[C---:B------:R-:W-:Y:S02]  /*02e0*/  IMAD.WIDE R6, R15.reuse, 0x4, R4 ;  /* 0x000000040f067825 */ /* 0x040fe400078e0204 */
[----:B------:R1:W4:Y:S02]  /*02f0*/  LDG.E R28, desc[UR6][R4.64] ;  /* 0x00000006041c7981 */ /* 0x000324000c1e1900 */
[C---:B------:R-:W-:Y:S02]  /*0300*/  IMAD.WIDE R8, R15.reuse, 0x4, R6 ;  /* 0x000000040f087825 */ /* 0x040fe400078e0206 */
[----:B------:R-:W5:Y:S02]  /*0310*/  LDG.E R6, desc[UR6][R6.64] ;  /* 0x0000000606067981 */ /* 0x000f64000c1e1900 */
[----:B0-----:R-:W-:-:S05]  /*0320*/  IMAD.WIDE R12, R15, 0x4, R8 ;  /* 0x000000040f0c7825 */ /* 0x001fca00078e0208 */
[----:B------:R-:W5:Y:S04]  /*0330*/  LDG.E R11, desc[UR6][R12.64] ;  /* 0x000000060c0b7981 */ /* 0x000f68000c1e1900 */
[----:B------:R-:W5:Y:S04]  /*0340*/  LDG.E R7, desc[UR6][R8.64] ;  /* 0x0000000608077981 */ /* 0x000f68000c1e1900 */
[----:B------:R-:W5:Y:S04]  /*0350*/  LDG.E R9, desc[UR6][R2.64+-0x4] ;  /* 0xfffffc0602097981 */ /* 0x000f68000c1e1900 */
[----:B------:R-:W5:Y:S01]  /*0360*/  LDG.E R8, desc[UR6][R2.64+0x8] ;  /* 0x0000080602087981 */ /* 0x000f62000c1e1900 */
[----:B--2---:R-:W-:Y:S01]  /*0370*/  FFMA R24, R21, R24, R26 ;  /* 0x0000001815187223 */ /* 0x004fe2000000001a */
[----:B------:R-:W-:-:S02]  /*0380*/  IMAD.WIDE R26, R15, 0x4, R12 ;  /* 0x000000040f1a7825 */ /* 0x000fc400078e020c */
[----:B------:R-:W2:Y:S04]  /*0390*/  LDG.E R21, desc[UR6][R2.64] ;  /* 0x0000000602157981 */ /* 0x000ea8000c1e1900 */
[----:B------:R-:W2:Y:S01]  /*03a0*/  LDG.E R12, desc[UR6][R2.64+0x4] ;  /* 0x00000406020c7981 */ /* 0x000ea2000c1e1900 */
[----:B-1----:R-:W-:-:S03]  /*03b0*/  IMAD.WIDE R4, R15, 0x4, R26 ;  /* 0x000000040f047825 */ /* 0x002fc600078e021a */
[----:B------:R-:W2:Y:S04]  /*03c0*/  LDG.E R13, desc[UR6][R2.64+0xc] ;  /* 0x00000c06020d7981 */ /* 0x000ea8000c1e1900 */
[----:B------:R-:W2:Y:S04]  /*03d0*/  LDG.E R4, desc[UR6][R4.64] ;  /* 0x0000000604047981 */ /* 0x000ea8000c1e1900 */
[----:B------:R-:W2:Y:S01]  /*03e0*/  LDG.E R3, desc[UR6][R26.64] ;  /* 0x000000061a037981 */ /* 0x000ea2000c1e1900 */
[----:B---3--:R-:W-:Y:S01]  /*03f0*/  FFMA R10, R23, R10, R24 ;  /* 0x0000000a170a7223 */ /* 0x008fe20000000018 */
[----:B------:R-:W-:-:S03]  /*0400*/  IADD3 R20, PT, PT, R20, 0x8, RZ ;  /* 0x0000000814147810 */ /* 0x000fc60007ffe0ff */
[----:B----4-:R-:W-:Y:S01]  /*0410*/  FFMA R10, R29, R28, R10 ;  /* 0x0000001c1d0a7223 */ /* 0x010fe2000000000a */
[----:B------:R-:W-:Y:S02]  /*0420*/  ISETP.NE.AND P1, PT, R20, RZ, PT ;  /* 0x000000ff1400720c */ /* 0x000fe40003f25270 */
[----:B------:R-:W-:Y:S01]  /*0430*/  LEA R22, R15, R22, 0x3 ;  /* 0x000000160f167211 */ /* 0x000fe200078e18ff */
[----:B-----5:R-:W-:Y:S01]  /*0440*/  FFMA R6, R9, R6, R10 ;  /* 0x0000000609067223 */ /* 0x020fe2000000000a */
[----:B------:R-:W-:-:S03]  /*0450*/  IADD3 R16, PT, PT, R16, 0x8, RZ ;  /* 0x0000000810107810 */ /* 0x000fc60007ffe0ff */
[----:B--2---:R-:W-:-:S04]  /*0460*/  FFMA R7, R21, R7, R6 ;  /* 0x0000000715077223 */ /* 0x004fc80000000006 */
[----:B------:R-:W-:-:S04]  /*0470*/  FFMA R7, R12, R11, R7 ;  /* 0x0000000b0c077223 */ /* 0x000fc80000000007 */
[----:B------:R-:W-:-:S04]  /*0480*/  FFMA R8, R8, R3, R7 ;  /* 0x0000000308087223 */ /* 0x000fc80000000007 */
[----:B------:R-:W-:Y:S01]  /*0490*/  FFMA R26, R13, R4, R8 ;  /* 0x000000040d1a7223 */ /* 0x000fe20000000008 */
[----:B------:R-:W-:Y:S06]  /*04a0*/  @P1 BRA `(.L_x_2) ;  /* 0xfffffffc005c1947 */ /* 0x000fec000383ffff */
.L_x_1:
[----:B------:R-:W-:Y:S05]  /*04b0*/  @!P0 BRA `(.L_x_0) ;  /* 0x0000000000d48947 */ /* 0x000fea0003800000 */
[----:B------:R-:W-:Y:S02]  /*04c0*/  ISETP.GE.U32.AND P0, PT, R25, 0x4, PT ;  /* 0x000000041900780c */ /* 0x000fe40003f06070 */
[----:B------:R-:W-:-:S04]  /*04d0*/  LOP3.LUT R12, R17, 0x3, RZ, 0xc0, !PT ;  /* 0x00000003110c7812 */ /* 0x000fc800078ec0ff */
[----:B------:R-:W-:-:S07]  /*04e0*/  ISETP.NE.AND P1, PT, R12, RZ, PT ;  /* 0x000000ff0c00720c */ /* 0x000fce0003f25270 */
[----:B------:R-:W-:Y:S06]  /*04f0*/  @!P0 BRA `(.L_x_3) ;  /* 0x0000000000588947 */ /* 0x000fec0003800000 */
[----:B------:R-:W0:Y:S01]  /*0500*/  LDC.64 R8, c[0x0][0x388] ;  /* 0x0000e200ff087b82 */ /* 0x000e220000000a00 */
[----:B------:R-:W-:Y:S01]  /*0510*/  IMAD R7, R19, R15, R0 ;  /* 0x0000000f13077224 */ /* 0x000fe200078e0200 */
[----:B------:R-:W-:-:S06]  /*0520*/  IADD3 R5, PT, PT, R18, R19, RZ ;  /* 0x0000001312057210 */ /* 0x000fcc0007ffe0ff */
[----:B------:R-:W1:Y:S01]  /*0530*/  LDC.64 R2, c[0x0][0x380] ;  /* 0x0000e000ff027b82 */ /* 0x000e620000000a00 */
[----:B0-----:R-:W-:-:S04]  /*0540*/  IMAD.WIDE R8, R7, 0x4, R8 ;  /* 0x0000000407087825 */ /* 0x001fc800078e0208 */
[----:B------:R-:W-:Y:S02]  /*0550*/  IMAD.WIDE R10, R15, 0x4, R8 ;  /* 0x000000040f0a7825 */ /* 0x000fe400078e0208 */
[----:B------:R-:W2:Y:S02]  /*0560*/  LDG.E R8, desc[UR6][R8.64] ;  /* 0x0000000608087981 */ /* 0x000ea4000c1e1900 */
[----:B-1----:R-:W-:-:S04]  /*0570*/  IMAD.WIDE R2, R5, 0x4, R2 ;  /* 0x0000000405027825 */ /* 0x002fc800078e0202 */
[C---:B------:R-:W-:Y:S01]  /*0580*/  IMAD.WIDE R4, R15.reuse, 0x4, R10 ;  /* 0x000000040f047825 */ /* 0x040fe200078e020a */
[----:B------:R-:W2:Y:S04]  /*0590*/  LDG.E R13, desc[UR6][R2.64] ;  /* 0x00000006020d7981 */ /* 0x000ea8000c1e1900 */
[----:B------:R-:W3:Y:S01]  /*05a0*/  LDG.E R10, desc[UR6][R10.64] ;  /* 0x000000060a0a7981 */ /* 0x000ee2000c1e1900 */
[----:B------:R-:W-:-:S03]  /*05b0*/  IMAD.WIDE R6, R15, 0x4, R4 ;  /* 0x000000040f067825 */ /* 0x000fc600078e0204 */
[----:B------:R-:W3:Y:S04]  /*05c0*/  LDG.E R16, desc[UR6][R2.64+0x4] ;  /* 0x0000040602107981 */ /* 0x000ee8000c1e1900 */
[----:B------:R-:W4:Y:S04]  /*05d0*/  LDG.E R21, desc[UR6][R4.64] ;  /* 0x0000000604157981 */ /* 0x000f28000c1e1900 */
[----:B------:R-:W4:Y:S04]  /*05e0*/  LDG.E R20, desc[UR6][R2.64+0x8] ;  /* 0x0000080602147981 */ /* 0x000f28000c1e1900 */
[----:B------:R-:W5:Y:S04]  /*05f0*/  LDG.E R22, desc[UR6][R2.64+0xc] ;  /* 0x00000c0602167981 */ /* 0x000f68000c1e1900 */
[----:B------:R-:W5:Y:S01]  /*0600*/  LDG.E R6, desc[UR6][R6.64] ;  /* 0x0000000606067981 */ /* 0x000f62000c1e1900 */
[----:B------:R-:W-:Y:S01]  /*0610*/  IADD3 R19, PT, PT, R19, 0x4, RZ ;  /* 0x0000000413137810 */ /* 0x000fe20007ffe0ff */
[----:B--2---:R-:W-:-:S04]  /*0620*/  FFMA R13, R13, R8, R26 ;  /* 0x000000080d0d7223 */ /* 0x004fc8000000001a */
[----:B---3--:R-:W-:-:S04]  /*0630*/  FFMA R13, R16, R10, R13 ;  /* 0x0000000a100d7223 */ /* 0x008fc8000000000d */
[----:B----4-:R-:W-:-:S04]  /*0640*/  FFMA R13, R20, R21, R13 ;  /* 0x00000015140d7223 */ /* 0x010fc8000000000d */
[----:B-----5:R-:W-:-:S07]  /*0650*/  FFMA R26, R22, R6, R13 ;  /* 0x00000006161a7223 */ /* 0x020fce000000000d */
.L_x_3:
[----:B------:R-:W-:Y:S05]  /*0660*/  @!P1 BRA `(.L_x_0) ;  /* 0x0000000000689947 */ /* 0x000fea0003800000 */
[----:B------:R-:W0:Y:S01]  /*0670*/  LDC.64 R8, c[0x0][0x388] ;  /* 0x0000e200ff087b82 */ /* 0x000e220000000a00 */
[----:B------:R-:W-:Y:S02]  /*0680*/  ISETP.NE.AND P0, PT, R12, 0x1, PT ;  /* 0x000000010c00780c */ /* 0x000fe40003f05270 */
[----:B------:R-:W-:-:S04]  /*0690*/  LOP3.LUT R17, R17, 0x1, RZ, 0xc0, !PT ;  /* 0x0000000111117812 */ /* 0x000fc800078ec0ff */
[----:B------:R-:W-:Y:S01]  /*06a0*/  ISETP.NE.U32.AND P1, PT, R17, 0x1, PT ;  /* 0x000000011100780c */ /* 0x000fe20003f25070 */
[----:B------:R-:W1:Y:S06]  /*06b0*/  LDC.64 R6, c[0x0][0x380] ;  /* 0x0000e000ff067b82 */ /* 0x000e6c0000000a00 */
[C---:B------:R-:W-:Y:S01]  /*06c0*/  @P0 IMAD R13, R19.reuse, R15, R0 ;  /* 0x0000000f130d0224 */ /* 0x040fe200078e0200 */
[----:B------:R-:W-:Y:S01]  /*06d0*/  @P0 IADD3 R11, PT, PT, R18, R19, RZ ;  /* 0x00000013120b0210 */ /* 0x000fe20007ffe0ff */
[----:B------:R-:W2:Y:S01]  /*06e0*/  LDC.64 R4, c[0x0][0x380] ;  /* 0x0000e000ff047b82 */ /* 0x000ea20000000a00 */
[----:B------:R-:W-:-:S07]  /*06f0*/  @P0 IADD3 R19, PT, PT, R19, 0x2, RZ ;  /* 0x0000000213130810 */ /* 0x000fce0007ffe0ff */
[----:B------:R-:W3:Y:S01]  /*0700*/  LDC.64 R2, c[0x0][0x388] ;  /* 0x0000e200ff027b82 */ /* 0x000ee20000000a00 */
[----:B0-----:R-:W-:Y:S01]  /*0710*/  @P0 IMAD.WIDE R8, R13, 0x4, R8 ;  /* 0x000000040d080825 */ /* 0x001fe200078e0208 */
[----:B------:R-:W-:-:S03]  /*0720*/  @!P1 IADD3 R13, PT, PT, R18, R19, RZ ;  /* 0x00000013120d9210 */ /* 0x000fc60007ffe0ff */
[----:B------:R-:W-:Y:S01]  /*0730*/  @!P1 IMAD R19, R19, R15, R0 ;  /* 0x0000000f13139224 */ /* 0x000fe200078e0200 */
[----:B------:R-:W4:Y:S01]  /*0740*/  @P0 LDG.E R12, desc[UR6][R8.64] ;  /* 0x00000006080c0981 */ /* 0x000f22000c1e1900 */
[----:B-1----:R-:W-:-:S04]  /*0750*/  @P0 IMAD.WIDE R6, R11, 0x4, R6 ;  /* 0x000000040b060825 */ /* 0x002fc800078e0206 */
[----:B------:R-:W-:Y:S01]  /*0760*/  @P0 IMAD.WIDE R10, R15, 0x4, R8 ;  /* 0x000000040f0a0825 */ /* 0x000fe200078e0208 */
[----:B------:R-:W4:Y:S03]  /*0770*/  @P0 LDG.E R17, desc[UR6][R6.64] ;  /* 0x0000000606110981 */ /* 0x000f26000c1e1900 */
[----:B--2---:R-:W-:Y:S01]  /*0780*/  @!P1 IMAD.WIDE R4, R13, 0x4, R4 ;  /* 0x000000040d049825 */ /* 0x004fe200078e0204 */
[----:B------:R-:W2:Y:S04]  /*0790*/  @P0 LDG.E R21, desc[UR6][R6.64+0x4] ;  /* 0x0000040606150981 */ /* 0x000ea8000c1e1900 */
[----:B------:R-:W2:Y:S01]  /*07a0*/  @P0 LDG.E R10, desc[UR6][R10.64] ;  /* 0x000000060a0a0981 */ /* 0x000ea2000c1e1900 */
[----:B---3--:R-:W-:-:S03]  /*07b0*/  @!P1 IMAD.WIDE R2, R19, 0x4, R2 ;  /* 0x0000000413029825 */ /* 0x008fc600078e0202 */
[----:B------:R-:W3:Y:S04]  /*07c0*/  @!P1 LDG.E R5, desc[UR6][R4.64] ;  /* 0x0000000604059981 */ /* 0x000ee8000c1e1900 */
[----:B------:R-:W3:Y:S01]  /*07d0*/  @!P1 LDG.E R2, desc[UR6][R2.64] ;  /* 0x0000000602029981 */ /* 0x000ee2000c1e1900 */
[----:B----4-:R-:W-:-:S04]  /*07e0*/  @P0 FFMA R12, R17, R12, R26 ;  /* 0x0000000c110c0223 */ /* 0x010fc8000000001a */
[----:B--2---:R-:W-:-:S04]  /*07f0*/  @P0 FFMA R26, R21, R10, R12 ;  /* 0x0000000a151a0223 */ /* 0x004fc8000000000c */
[----:B---3--:R-:W-:-:S07]  /*0800*/  @!P1 FFMA R26, R5, R2, R26 ;  /* 0x00000002051a9223 */ /* 0x008fce000000001a */
.L_x_0:
[----:B------:R-:W0:Y:S01]  /*0810*/  LDC.64 R2, c[0x0][0x390] ;  /* 0x0000e400ff027b82 */ /* 0x000e220000000a00 */
[----:B------:R-:W-:-:S04]  /*0820*/  IMAD R15, R14, R15, R0 ;  /* 0x0000000f0e0f7224 */ /* 0x000fc800078e0200 */
[----:B0-----:R-:W-:-:S05]  /*0830*/  IMAD.WIDE R2, R15, 0x4, R2 ;  /* 0x000000040f027825 */ /* 0x001fca00078e0202 */
[----:B------:R-:W-:Y:S01]  /*0840*/  STG.E desc[UR6][R2.64], R26 ;  /* 0x0000001a02007986 */ /* 0x000fe2000c101906 */
[----:B------:R-:W-:Y:S05]  /*0850*/  EXIT ;  /* 0x000000000000794d */ /* 0x000fea0003800000 */
.L_x_4:
[----:B------:R-:W-:-:S00]  /*0860*/  BRA `(.L_x_4) ;  /* 0xfffffffc00fc7947 */ /* 0x000fc0000383ffff */
[----:B------:R-:W-:-:S00]  /*0870*/  NOP ;  /* 0x0000000000007918 */ /* 0x000fc00000000000 */
        /* <DEDUP_REMOVED lines=8> */
.L_x_5:


//--------------------- .nv.shared.reserved.0     --------------------------
	.section	.nv.shared.reserved.0,"aw",@nobits
	.weak		__nv_reservedSMEM_offset_0_alias
	.size		__nv_reservedSMEM_offset_0_alias, 0, 64
	.other		__nv_reservedSMEM_offset_0_alias,@"STO_CUDA_RESERVED_SHARED STV_DEFAULT"
__nv_reservedSMEM_offset_0_alias:
	.zero		0
	.zero		64


//--------------------- .nv.constant0._Z10matrix_mulPKfS0_Pfiii --------------------------
	.section	.nv.constant0._Z10matrix_mulPKfS0_Pfiii,"a",@progbits
	.sectionflags	@""
	.align	4
.nv.constant0._Z10matrix_mulPKfS0_Pfiii:
	.zero		932


//--------------------- SYMBOLS --------------------------

	.type		.nv.reservedSmem.offset0,@object
	.size		.nv.reservedSmem.offset0,0x4
